//
// Generated by NVIDIA NVVM Compiler
//
// Compiler Build ID: CL-36424714
// Cuda compilation tools, release 13.0, V13.0.88
// Based on NVVM 20.0.0
//

.version 9.0
.target sm_100
.address_size 64

	// .globl	_Z10gpu_filteriPKfS0_Pf

.visible .entry _Z10gpu_filteriPKfS0_Pf(
	.param .u32 _Z10gpu_filteriPKfS0_Pf_param_0,
	.param .u64 .ptr .align 1 _Z10gpu_filteriPKfS0_Pf_param_1,
	.param .u64 .ptr .align 1 _Z10gpu_filteriPKfS0_Pf_param_2,
	.param .u64 .ptr .align 1 _Z10gpu_filteriPKfS0_Pf_param_3
)
{
	.reg .pred 	%p<2>;
	.reg .b32 	%r<6>;
	.reg .b32 	%f<4>;
	.reg .b64 	%rd<11>;

	ld.param.u32 	%r2, [_Z10gpu_filteriPKfS0_Pf_param_0];
	ld.param.u64 	%rd1, [_Z10gpu_filteriPKfS0_Pf_param_1];
	ld.param.u64 	%rd2, [_Z10gpu_filteriPKfS0_Pf_param_2];
	ld.param.u64 	%rd3, [_Z10gpu_filteriPKfS0_Pf_param_3];
	mov.u32 	%r3, %ctaid.x;
	shl.b32 	%r4, %r3, 8;
	mov.u32 	%r5, %tid.x;
	add.s32 	%r1, %r4, %r5;
	setp.ge.u32 	%p1, %r1, %r2;
	@%p1 bra 	$L__BB0_2;
	cvta.to.global.u64 	%rd4, %rd1;
	cvta.to.global.u64 	%rd5, %rd2;
	cvta.to.global.u64 	%rd6, %rd3;
	mul.wide.u32 	%rd7, %r1, 4;
	add.s64 	%rd8, %rd4, %rd7;
	ld.global.f32 	%f1, [%rd8];
	add.s64 	%rd9, %rd5, %rd7;
	ld.global.f32 	%f2, [%rd9];
	add.f32 	%f3, %f1, %f2;
	add.s64 	%rd10, %rd6, %rd7;
	st.global.f32 	[%rd10], %f3;
$L__BB0_2:
	ret;

}


// ===== COMPILED SASS (sm_100) =====

	.target	sm_100

	.elftype	@"ET_EXEC"


//--------------------- .note.nv.tkinfo           --------------------------
	.section	.note.nv.tkinfo,"",@"SHT_NOTE"
	.sectionflags	@"SHF_NOTE_NV_TKINFO"
	.tkinfo
        /*0018*/ 	.word	0x00000002
        /*0030*/ 	.string	""
        /*0030*/ 	.string	"ptxas"
        /*0030*/ 	.string	"Cuda compilation tools, release 13.0, V13.0.88"
        /*0030*/ 	.string	"Build cuda_13.0.r13.0/compiler.36424714_0"
        /*0030*/ 	.string	"-arch sm_100 -m 64 "



//--------------------- .note.nv.cuinfo           --------------------------
	.section	.note.nv.cuinfo,"",@"SHT_NOTE"
	.sectionflags	@"SHF_NOTE_NV_CUINFO"
        /*0018*/ 	.short	0x0002
        /*001a*/ 	.short	0x0064
        /*001c*/ 	.short	0x0082
	.zero		2


//--------------------- .nv.info                  --------------------------
	.section	.nv.info,"",@"SHT_CUDA_INFO"
	.align	4


	//----- nvinfo : EIATTR_REGCOUNT
	.align		4
        /*0000*/ 	.byte	0x04, 0x2f
        /*0002*/ 	.short	(.L_1 - .L_0)
	.align		4
.L_0:
        /*0004*/ 	.word	index@(_Z10gpu_filteriPKfS0_Pf)
        /*0008*/ 	.word	0x0000000c


	//----- nvinfo : EIATTR_FRAME_SIZE
	.align		4
.L_1:
        /*000c*/ 	.byte	0x04, 0x11
        /*000e*/ 	.short	(.L_3 - .L_2)
	.align		4
.L_2:
        /*0010*/ 	.word	index@(_Z10gpu_filteriPKfS0_Pf)
        /*0014*/ 	.word	0x00000000


	//----- nvinfo : EIATTR_MIN_STACK_SIZE
	.align		4
.L_3:
        /*0018*/ 	.byte	0x04, 0x12
        /*001a*/ 	.short	(.L_5 - .L_4)
	.align		4
.L_4:
        /*001c*/ 	.word	index@(_Z10gpu_filteriPKfS0_Pf)
        /*0020*/ 	.word	0x00000000
.L_5:


//--------------------- .nv.compat                --------------------------
	.section	.nv.compat,"",@"SHT_CUDA_COMPAT_INFO"
	.align	4
        /*0000*/ 	.byte	0x02, 0x09, 0x00, 0x00, 0x02, 0x02, 0x01, 0x00, 0x02, 0x05, 0x05, 0x00, 0x03, 0x07, 0x01, 0x01
        /*0010*/ 	.byte	0x02, 0x03, 0x00, 0x00, 0x02, 0x06, 0x01, 0x00, 0x04, 0x0b, 0x08, 0x00, 0x09, 0x00, 0x00, 0x00
        /*0020*/ 	.byte	0x00, 0x00, 0x00, 0x00


//--------------------- .nv.info._Z10gpu_filteriPKfS0_Pf --------------------------
	.section	.nv.info._Z10gpu_filteriPKfS0_Pf,"",@"SHT_CUDA_INFO"
	.sectionflags	@""
	.align	4


	//----- nvinfo : EIATTR_CUDA_API_VERSION
	.align		4
        /*0000*/ 	.byte	0x04, 0x37
        /*0002*/ 	.short	(.L_7 - .L_6)
.L_6:
        /*0004*/ 	.word	0x00000082


	//----- nvinfo : EIATTR_KPARAM_INFO
	.align		4
.L_7:
        /*0008*/ 	.byte	0x04, 0x17
        /*000a*/ 	.short	(.L_9 - .L_8)
.L_8:
        /*000c*/ 	.word	0x00000000
        /*0010*/ 	.short	0x0003
        /*0012*/ 	.short	0x0018
        /*0014*/ 	.byte	0x00, 0xf5, 0x21, 0x00


	//----- nvinfo : EIATTR_KPARAM_INFO
	.align		4
.L_9:
        /*0018*/ 	.byte	0x04, 0x17
        /*001a*/ 	.short	(.L_11 - .L_10)
.L_10:
        /*001c*/ 	.word	0x00000000
        /*0020*/ 	.short	0x0002
        /*0022*/ 	.short	0x0010
        /*0024*/ 	.byte	0x00, 0xf5, 0x21, 0x00


	//----- nvinfo : EIATTR_KPARAM_INFO
	.align		4
.L_11:
        /*0028*/ 	.byte	0x04, 0x17
        /*002a*/ 	.short	(.L_13 - .L_12)
.L_12:
        /*002c*/ 	.word	0x00000000
        /*0030*/ 	.short	0x0001
        /*0032*/ 	.short	0x0008
        /*0034*/ 	.byte	0x00, 0xf5, 0x21, 0x00


	//----- nvinfo : EIATTR_KPARAM_INFO
	.align		4
.L_13:
        /*0038*/ 	.byte	0x04, 0x17
        /*003a*/ 	.short	(.L_15 - .L_14)
.L_14:
        /*003c*/ 	.word	0x00000000
        /*0040*/ 	.short	0x0000
        /*0042*/ 	.short	0x0000
        /*0044*/ 	.byte	0x00, 0xf0, 0x11, 0x00


	//----- nvinfo : EIATTR_SPARSE_MMA_MASK
	.align		4
.L_15:
        /*0048*/ 	.byte	0x03, 0x50
        /*004a*/ 	.short	0x0000


	//----- nvinfo : EIATTR_MAXREG_COUNT
	.align		4
        /*004c*/ 	.byte	0x03, 0x1b
        /*004e*/ 	.short	0x00ff


	//----- nvinfo : EIATTR_MERCURY_ISA_VERSION
	.align		4
        /*0050*/ 	.byte	0x03, 0x5f
        /*0052*/ 	.short	0x0101


	//----- nvinfo : EIATTR_VRC_CTA_INIT_COUNT
	.align		4
        /*0054*/ 	.byte	0x02, 0x4a
	.zero		1
	.zero		1


	//----- nvinfo : EIATTR_EXIT_INSTR_OFFSETS
	.align		4
        /*0058*/ 	.byte	0x04, 0x1c
        /*005a*/ 	.short	(.L_17 - .L_16)


	//   ....[0]....
.L_16:
        /*005c*/ 	.word	0x00000060


	//   ....[1]....
        /*0060*/ 	.word	0x00000120


	//----- nvinfo : EIATTR_CBANK_PARAM_SIZE
	.align		4
.L_17:
        /*0064*/ 	.byte	0x03, 0x19
        /*0066*/ 	.short	0x0020


	//----- nvinfo : EIATTR_PARAM_CBANK
	.align		4
        /*0068*/ 	.byte	0x04, 0x0a
        /*006a*/ 	.short	(.L_19 - .L_18)
	.align		4
.L_18:
        /*006c*/ 	.word	index@(.nv.constant0._Z10gpu_filteriPKfS0_Pf)
        /*0070*/ 	.short	0x0380
        /*0072*/ 	.short	0x0020


	//----- nvinfo : EIATTR_SW_WAR
	.align		4
.L_19:
        /*0074*/ 	.byte	0x04, 0x36
        /*0076*/ 	.short	(.L_21 - .L_20)
.L_20:
        /*0078*/ 	.word	0x00000008
.L_21:


//--------------------- .nv.callgraph             --------------------------
	.section	.nv.callgraph,"",@"SHT_CUDA_CALLGRAPH"
	.align	4
	.sectionentsize	8
	.align		4
        /*0000*/ 	.word	0x00000000
	.align		4
        /*0004*/ 	.word	0xffffffff
	.align		4
        /*0008*/ 	.word	0x00000000
	.align		4
        /*000c*/ 	.word	0xfffffffe
	.align		4
        /*0010*/ 	.word	0x00000000
	.align		4
        /*0014*/ 	.word	0xfffffffd
	.align		4
        /*0018*/ 	.word	0x00000000
	.align		4
        /*001c*/ 	.word	0xfffffffc


//--------------------- .text._Z10gpu_filteriPKfS0_Pf --------------------------
	.section	.text._Z10gpu_filteriPKfS0_Pf,"ax",@progbits
	.align	128
        .global         _Z10gpu_filteriPKfS0_Pf
        .type           _Z10gpu_filteriPKfS0_Pf,@function
        .size           _Z10gpu_filteriPKfS0_Pf,(.L_x_1 - _Z10gpu_filteriPKfS0_Pf)
        .other          _Z10gpu_filteriPKfS0_Pf,@"STO_CUDA_ENTRY STV_DEFAULT"
_Z10gpu_filteriPKfS0_Pf:
.text._Z10gpu_filteriPKfS0_Pf:
[----:B------:R-:W-:Y:S01]  /*0000*/  LDC R1, c[0x0][0x37c] ;  /* 0x0000df00ff017b82 */ /* 0x000fe20000000800 */
[----:B------:R-:W0:Y:S01]  /*0010*/  S2R R9, SR_CTAID.X ;  /* 0x0000000000097919 */ /* 0x000e220000002500 */
[----:B------:R-:W1:Y:S01]  /*0020*/  LDCU UR4, c[0x0][0x380] ;  /* 0x00007000ff0477ac */ /* 0x000e620008000800 */
[----:B------:R-:W0:Y:S02]  /*0030*/  S2R R0, SR_TID.X ;  /* 0x0000000000007919 */ /* 0x000e240000002100 */
[----:B0-----:R-:W-:-:S04]  /*0040*/  LEA R9, R9, R0, 0x8 ;  /* 0x0000000009097211 */ /* 0x001fc800078e40ff */
[----:B-1----:R-:W-:-:S13]  /*0050*/  ISETP.GE.U32.AND P0, PT, R9, UR4, PT ;  /* 0x0000000409007c0c */ /* 0x002fda000bf06070 */
[----:B------:R-:W-:Y:S05]  /*0060*/  @P0 EXIT ;  /* 0x000000000000094d */ /* 0x000fea0003800000 */
[----:B------:R-:W0:Y:S01]  /*0070*/  LDC.64 R2, c[0x0][0x388] ;  /* 0x0000e200ff027b82 */ /* 0x000e220000000a00 */
[----:B------:R-:W1:Y:S07]  /*0080*/  LDCU.64 UR4, c[0x0][0x358] ;  /* 0x00006b00ff0477ac */ /* 0x000e6e0008000a00 */
[----:B------:R-:W2:Y:S08]  /*0090*/  LDC.64 R4, c[0x0][0x390] ;  /* 0x0000e400ff047b82 */ /* 0x000eb00000000a00 */
[----:B------:R-:W3:Y:S01]  /*00a0*/  LDC.64 R6, c[0x0][0x398] ;  /* 0x0000e600ff067b82 */ /* 0x000ee20000000a00 */
[----:B0-----:R-:W-:-:S06]  /*00b0*/  IMAD.WIDE.U32 R2, R9, 0x4, R2 ;  /* 0x0000000409027825 */ /* 0x001fcc00078e0002 */
[----:B-1----:R-:W4:Y:S01]  /*00c0*/  LDG.E R2, desc[UR4][R2.64] ;  /* 0x0000000402027981 */ /* 0x002f22000c1e1900 */
[----:B--2---:R-:W-:-:S06]  /*00d0*/  IMAD.WIDE.U32 R4, R9, 0x4, R4 ;  /* 0x0000000409047825 */ /* 0x004fcc00078e0004 */
[----:B------:R-:W4:Y:S01]  /*00e0*/  LDG.E R5, desc[UR4][R4.64] ;  /* 0x0000000404057981 */ /* 0x000f22000c1e1900 */
[----:B---3--:R-:W-:-:S04]  /*00f0*/  IMAD.WIDE.U32 R6, R9, 0x4, R6 ;  /* 0x0000000409067825 */ /* 0x008fc800078e0006 */
[----:B----4-:R-:W-:-:S05]  /*0100*/  FADD R9, R2, R5 ;  /* 0x0000000502097221 */ /* 0x010fca0000000000 */
[----:B------:R-:W-:Y:S01]  /*0110*/  STG.E desc[UR4][R6.64], R9 ;  /* 0x0000000906007986 */ /* 0x000fe2000c101904 */
[----:B------:R-:W-:Y:S05]  /*0120*/  EXIT ;  /* 0x000000000000794d */ /* 0x000fea0003800000 */
.L_x_0:
[----:B------:R-:W-:-:S00]  /*0130*/  BRA `(.L_x_0) ;  /* 0xfffffffc00fc7947 */ /* 0x000fc0000383ffff */
[----:B------:R-:W-:-:S00]  /*0140*/  NOP ;  /* 0x0000000000007918 */ /* 0x000fc00000000000 */
        /* <DEDUP_REMOVED lines=11> */
.L_x_1:


//--------------------- .nv.shared.reserved.0     --------------------------
	.section	.nv.shared.reserved.0,"aw",@nobits
	.weak		__nv_reservedSMEM_offset_0_alias
	.size		__nv_reservedSMEM_offset_0_alias, 0, 64
	.other		__nv_reservedSMEM_offset_0_alias,@"STO_CUDA_RESERVED_SHARED STV_DEFAULT"
__nv_reservedSMEM_offset_0_alias:
	.zero		0
	.zero		64


//--------------------- .nv.constant0._Z10gpu_filteriPKfS0_Pf --------------------------
	.section	.nv.constant0._Z10gpu_filteriPKfS0_Pf,"a",@progbits
	.sectionflags	@""
	.align	4
.nv.constant0._Z10gpu_filteriPKfS0_Pf:
	.zero		928


//--------------------- SYMBOLS --------------------------

	.type		.nv.reservedSmem.offset0,@object
	.size		.nv.reservedSmem.offset0,0x4
